	.headerflags	@"EF_CUDA_TEXMODE_UNIFIED EF_CUDA_64BIT_ADDRESS EF_CUDA_ACCELERATORS EF_CUDA_SM90 EF_CUDA_VIRTUAL_SM(EF_CUDA_SM90)"
	.elftype	@"ET_EXEC"


//--------------------- .nv.info                  --------------------------
	.section	.nv.info,"",@"SHT_CUDA_INFO"
	.align	4


	//----- nvinfo : EIATTR_REGCOUNT
	.align		4
        /*0000*/ 	.byte	0x04, 0x2f
        /*0002*/ 	.short	(.L_3 - .L_2)
	.align		4
.L_2:
        /*0004*/ 	.word	index@(triton_poi_fused__native_batch_norm_legit_no_training_relu_22)
        /*0008*/ 	.word	0x00000020


	//----- nvinfo : EIATTR_MIN_STACK_SIZE
	.align		4
.L_3:
        /*000c*/ 	.byte	0x04, 0x12
        /*000e*/ 	.short	(.L_5 - .L_4)
	.align		4
.L_4:
        /*0010*/ 	.word	index@(triton_poi_fused__native_batch_norm_legit_no_training_relu_22)
        /*0014*/ 	.word	0x00000000


	//----- nvinfo : EIATTR_FRAME_SIZE
	.align		4
.L_5:
        /*0018*/ 	.byte	0x04, 0x11
        /*001a*/ 	.short	(.L_7 - .L_6)
	.align		4
.L_6:
        /*001c*/ 	.word	index@(triton_poi_fused__native_batch_norm_legit_no_training_relu_22)
        /*0020*/ 	.word	0x00000000


	//----- nvinfo : EIATTR_MIN_STACK_SIZE
	.align		4
.L_7:
        /*0024*/ 	.byte	0x04, 0x12
        /*0026*/ 	.short	(.L_9 - .L_8)
	.align		4
.L_8:
        /*0028*/ 	.word	index@(triton_poi_fused__native_batch_norm_legit_no_training_relu_22)
        /*002c*/ 	.word	0x00000000
.L_9:


//--------------------- .nv.info.triton_poi_fused__native_batch_norm_legit_no_training_relu_22 --------------------------
	.section	.nv.info.triton_poi_fused__native_batch_norm_legit_no_training_relu_22,"",@"SHT_CUDA_INFO"
	.sectionflags	@""
	.align	4


	//----- nvinfo : EIATTR_CUDA_API_VERSION
	.align		4
        /*0000*/ 	.byte	0x04, 0x37
        /*0002*/ 	.short	(.L_11 - .L_10)
.L_10:
        /*0004*/ 	.word	0x0000007c


	//----- nvinfo : EIATTR_KPARAM_INFO
	.align		4
.L_11:
        /*0008*/ 	.byte	0x04, 0x17
        /*000a*/ 	.short	(.L_13 - .L_12)
.L_12:
        /*000c*/ 	.word	0x00000000
        /*0010*/ 	.short	0x0006
        /*0012*/ 	.short	0x0030
        /*0014*/ 	.byte	0x00, 0xf0, 0x11, 0x00


	//----- nvinfo : EIATTR_KPARAM_INFO
	.align		4
.L_13:
        /*0018*/ 	.byte	0x04, 0x17
        /*001a*/ 	.short	(.L_15 - .L_14)
.L_14:
        /*001c*/ 	.word	0x00000000
        /*0020*/ 	.short	0x0005
        /*0022*/ 	.short	0x0028
        /*0024*/ 	.byte	0x00, 0xf4, 0x21, 0x00


	//----- nvinfo : EIATTR_KPARAM_INFO
	.align		4
.L_15:
        /*0028*/ 	.byte	0x04, 0x17
        /*002a*/ 	.short	(.L_17 - .L_16)
.L_16:
        /*002c*/ 	.word	0x00000000
        /*0030*/ 	.short	0x0004
        /*0032*/ 	.short	0x0020
        /*0034*/ 	.byte	0x00, 0xf4, 0x21, 0x00


	//----- nvinfo : EIATTR_KPARAM_INFO
	.align		4
.L_17:
        /*0038*/ 	.byte	0x04, 0x17
        /*003a*/ 	.short	(.L_19 - .L_18)
.L_18:
        /*003c*/ 	.word	0x00000000
        /*0040*/ 	.short	0x0003
        /*0042*/ 	.short	0x0018
        /*0044*/ 	.byte	0x00, 0xf4, 0x21, 0x00


	//----- nvinfo : EIATTR_KPARAM_INFO
	.align		4
.L_19:
        /*0048*/ 	.byte	0x04, 0x17
        /*004a*/ 	.short	(.L_21 - .L_20)
.L_20:
        /*004c*/ 	.word	0x00000000
        /*0050*/ 	.short	0x0002
        /*0052*/ 	.short	0x0010
        /*0054*/ 	.byte	0x00, 0xf4, 0x21, 0x00


	//----- nvinfo : EIATTR_KPARAM_INFO
	.align		4
.L_21:
        /*0058*/ 	.byte	0x04, 0x17
        /*005a*/ 	.short	(.L_23 - .L_22)
.L_22:
        /*005c*/ 	.word	0x00000000
        /*0060*/ 	.short	0x0001
        /*0062*/ 	.short	0x0008
        /*0064*/ 	.byte	0x00, 0xf4, 0x21, 0x00


	//----- nvinfo : EIATTR_KPARAM_INFO
	.align		4
.L_23:
        /*0068*/ 	.byte	0x04, 0x17
        /*006a*/ 	.short	(.L_25 - .L_24)
.L_24:
        /*006c*/ 	.word	0x00000000
        /*0070*/ 	.short	0x0000
        /*0072*/ 	.short	0x0000
        /*0074*/ 	.byte	0x00, 0xf4, 0x21, 0x00


	//----- nvinfo : EIATTR_SPARSE_MMA_MASK
	.align		4
.L_25:
        /*0078*/ 	.byte	0x03, 0x50
        /*007a*/ 	.short	0x0000


	//----- nvinfo : EIATTR_MAXREG_COUNT
	.align		4
        /*007c*/ 	.byte	0x03, 0x1b
        /*007e*/ 	.short	0x00ff


	//----- nvinfo : EIATTR_EXIT_INSTR_OFFSETS
	.align		4
        /*0080*/ 	.byte	0x04, 0x1c
        /*0082*/ 	.short	(.L_27 - .L_26)


	//   ....[0]....
.L_26:
        /*0084*/ 	.word	0x00000700


	//----- nvinfo : EIATTR_REQNTID
	.align		4
.L_27:
        /*0088*/ 	.byte	0x04, 0x10
        /*008a*/ 	.short	(.L_29 - .L_28)
.L_28:
        /*008c*/ 	.word	0x00000080
        /*0090*/ 	.word	0x00000001
        /*0094*/ 	.word	0x00000001


	//----- nvinfo : EIATTR_CBANK_PARAM_SIZE
	.align		4
.L_29:
        /*0098*/ 	.byte	0x03, 0x19
        /*009a*/ 	.short	0x0034


	//----- nvinfo : EIATTR_PARAM_CBANK
	.align		4
        /*009c*/ 	.byte	0x04, 0x0a
        /*009e*/ 	.short	(.L_31 - .L_30)
	.align		4
.L_30:
        /*00a0*/ 	.word	index@(.nv.constant0.triton_poi_fused__native_batch_norm_legit_no_training_relu_22)
        /*00a4*/ 	.short	0x0210
        /*00a6*/ 	.short	0x0034


	//----- nvinfo : EIATTR_SW_WAR
	.align		4
.L_31:
        /*00a8*/ 	.byte	0x04, 0x36
        /*00aa*/ 	.short	(.L_33 - .L_32)
.L_32:
        /*00ac*/ 	.word	0x00000008
.L_33:


//--------------------- .nv.callgraph             --------------------------
	.section	.nv.callgraph,"",@"SHT_CUDA_CALLGRAPH"
	.align	4
	.sectionentsize	8
	.align		4
        /*0000*/ 	.word	0x00000000
	.align		4
        /*0004*/ 	.word	0xffffffff
	.align		4
        /*0008*/ 	.word	0x00000000
	.align		4
        /*000c*/ 	.word	0xfffffffe
	.align		4
        /*0010*/ 	.word	0x00000000
	.align		4
        /*0014*/ 	.word	0xfffffffd
	.align		4
        /*0018*/ 	.word	0x00000000
	.align		4
        /*001c*/ 	.word	0xfffffffc


//--------------------- .nv.constant4             --------------------------
	.section	.nv.constant4,"a",@progbits
	.align	8
	.align		8
.nv.constant4:
        /*0000*/ 	.dword	_$_str
	.align		8
        /*0008*/ 	.dword	_$_str_$_2


//--------------------- .text.triton_poi_fused__native_batch_norm_legit_no_training_relu_22 --------------------------
	.section	.text.triton_poi_fused__native_batch_norm_legit_no_training_relu_22,"ax",@progbits
	.align	128
        .global         triton_poi_fused__native_batch_norm_legit_no_training_relu_22
        .type           triton_poi_fused__native_batch_norm_legit_no_training_relu_22,@function
        .size           triton_poi_fused__native_batch_norm_legit_no_training_relu_22,(.L_x_1 - triton_poi_fused__native_batch_norm_legit_no_training_relu_22)
        .other          triton_poi_fused__native_batch_norm_legit_no_training_relu_22,@"STO_CUDA_ENTRY STV_DEFAULT"
triton_poi_fused__native_batch_norm_legit_no_training_relu_22:
.text.triton_poi_fused__native_batch_norm_legit_no_training_relu_22:
[----:B------:R-:W-:Y:S01]  /*0000*/  LDC R1, c[0x0][0x28] ;  /* 0x00000a00ff017b82 */ /* 0x000fe20000000800 */
[----:B------:R-:W1:Y:S01]  /*0010*/  S2R R0, SR_TID.X ;  /* 0x0000000000007919 */ /* 0x000e620000002100 */
[----:B------:R-:W-:Y:S01]  /*0020*/  HFMA2.MMA R4, -RZ, RZ, 0, 0 ;  /* 0x00000000ff047435 */ /* 0x000fe200000001ff */
[----:B------:R-:W-:Y:S01]  /*0030*/  MOV R6, RZ ;  /* 0x000000ff00067202 */ /* 0x000fe20000000f00 */
[----:B------:R-:W-:Y:S01]  /*0040*/  ULDC.64 UR4, c[0x0][0x208] ;  /* 0x0000820000047ab9 */ /* 0x000fe20000000a00 */
[----:B------:R-:W2:Y:S03]  /*0050*/  S2R R5, SR_CTAID.X ;  /* 0x0000000000057919 */ /* 0x000ea60000002500 */
[----:B------:R-:W3:Y:S08]  /*0060*/  LDC.64 R16, c[0x0][0x218] ;  /* 0x00008600ff107b82 */ /* 0x000ef00000000a00 */
[----:B------:R-:W4:Y:S08]  /*0070*/  LDC.64 R14, c[0x0][0x210] ;  /* 0x00008400ff0e7b82 */ /* 0x000f300000000a00 */
[----:B------:R-:W5:Y:S01]  /*0080*/  LDC.64 R12, c[0x0][0x230] ;  /* 0x00008c00ff0c7b82 */ /* 0x000f620000000a00 */
[----:B-1----:R-:W-:-:S02]  /*0090*/  SHF.L.U32 R0, R0, 0x2, RZ ;  /* 0x0000000200007819 */ /* 0x002fc400000006ff */
[----:B--2---:R-:W-:Y:S02]  /*00a0*/  SHF.R.S32.HI R3, RZ, 0x15, R5 ;  /* 0x00000015ff037819 */ /* 0x004fe40000011405 */
[----:B------:R-:W-:Y:S02]  /*00b0*/  LOP3.LUT R0, R0, 0x1fc, RZ, 0xc0, !PT ;  /* 0x000001fc00007812 */ /* 0x000fe400078ec0ff */
[----:B------:R-:W-:Y:S02]  /*00c0*/  SGXT R3, R3, 0x1 ;  /* 0x000000010303781a */ /* 0x000fe40000000200 */
[----:B------:R-:W-:-:S04]  /*00d0*/  LEA R18, R5, R0, 0xa ;  /* 0x0000000005127211 */ /* 0x000fc800078e50ff */
[----:B------:R-:W-:Y:S02]  /*00e0*/  LEA.HI R0, R3, R18, RZ, 0xc ;  /* 0x0000001203007211 */ /* 0x000fe400078f60ff */
[----:B------:R-:W1:Y:S02]  /*00f0*/  LDC.64 R2, c[0x0][0x220] ;  /* 0x00008800ff027b82 */ /* 0x000e640000000a00 */
[----:B------:R-:W-:Y:S02]  /*0100*/  SHF.R.S32.HI R5, RZ, 0xc, R0 ;  /* 0x0000000cff057819 */ /* 0x000fe40000011400 */
[----:B------:R-:W-:-:S04]  /*0110*/  IADD3 R0, R0, 0x200, RZ ;  /* 0x0000020000007810 */ /* 0x000fc80007ffe0ff */
[----:B------:R-:W-:Y:S01]  /*0120*/  SHF.R.S32.HI R7, RZ, 0xc, R0 ;  /* 0x0000000cff077819 */ /* 0x000fe20000011400 */
[----:B------:R-:W-:-:S04]  /*0130*/  IMAD.HI R0, R5, -0x49f49f49, R4 ;  /* 0xb60b60b705007827 */ /* 0x000fc800078e0204 */
[----:B------:R-:W-:Y:S01]  /*0140*/  IMAD.HI R4, R7, -0x49f49f49, R6 ;  /* 0xb60b60b707047827 */ /* 0x000fe200078e0206 */
[----:B------:R-:W-:-:S04]  /*0150*/  SHF.R.U32.HI R9, RZ, 0x1f, R0 ;  /* 0x0000001fff097819 */ /* 0x000fc80000011600 */
[----:B------:R-:W-:Y:S02]  /*0160*/  LEA.HI.SX32 R9, R0, R9, 0x19 ;  /* 0x0000000900097211 */ /* 0x000fe400078fcaff */
[----:B------:R-:W-:-:S03]  /*0170*/  SHF.R.U32.HI R11, RZ, 0x1f, R4 ;  /* 0x0000001fff0b7819 */ /* 0x000fc60000011604 */
[----:B------:R-:W-:Y:S01]  /*0180*/  IMAD R23, R9, -0xb4, R5 ;  /* 0xffffff4c09177824 */ /* 0x000fe200078e0205 */
[----:B------:R-:W-:-:S03]  /*0190*/  LEA.HI.SX32 R11, R4, R11, 0x19 ;  /* 0x0000000b040b7211 */ /* 0x000fc600078fcaff */
[----:B-1----:R-:W-:-:S04]  /*01a0*/  IMAD.WIDE R8, R23, 0x4, R2 ;  /* 0x0000000417087825 */ /* 0x002fc800078e0202 */
[----:B------:R-:W-:Y:S01]  /*01b0*/  IMAD R19, R11, -0xb4, R7 ;  /* 0xffffff4c0b137824 */ /* 0x000fe200078e0207 */
[----:B------:R-:W2:Y:S03]  /*01c0*/  LDG.E.EL R20, desc[UR4][R8.64] ;  /* 0x0000000408147981 */ /* 0x000ea6000c2e1900 */
[----:B------:R-:W-:Y:S02]  /*01d0*/  IMAD.WIDE R10, R19, 0x4, R2 ;  /* 0x00000004130a7825 */ /* 0x000fe400078e0202 */
[----:B------:R-:W1:Y:S03]  /*01e0*/  LDC.64 R2, c[0x0][0x228] ;  /* 0x00008a00ff027b82 */ /* 0x000e660000000a00 */
[----:B------:R-:W2:Y:S01]  /*01f0*/  LDG.E.EL R21, desc[UR4][R10.64] ;  /* 0x000000040a157981 */ /* 0x000ea2000c2e1900 */
[----:B---3--:R-:W-:-:S04]  /*0200*/  IMAD.WIDE R26, R23, 0x4, R16 ;  /* 0x00000004171a7825 */ /* 0x008fc800078e0210 */
[----:B----4-:R-:W-:Y:S01]  /*0210*/  IMAD.WIDE R14, R18, 0x4, R14 ;  /* 0x00000004120e7825 */ /* 0x010fe200078e020e */
[----:B------:R-:W3:Y:S04]  /*0220*/  LDG.E.EL R0, desc[UR4][R26.64] ;  /* 0x000000041a007981 */ /* 0x000ee8000c2e1900 */
[----:B------:R-:W3:Y:S01]  /*0230*/  LDG.E.128 R4, desc[UR4][R14.64] ;  /* 0x000000040e047981 */ /* 0x000ee2000c1e1d00 */
[----:B------:R-:W-:-:S03]  /*0240*/  IMAD.WIDE R16, R19, 0x4, R16 ;  /* 0x0000000413107825 */ /* 0x000fc600078e0210 */
[----:B------:R-:W4:Y:S04]  /*0250*/  LDG.E.128 R8, desc[UR4][R14.64+0x800] ;  /* 0x000800040e087981 */ /* 0x000f28000c1e1d00 */
[----:B------:R-:W4:Y:S01]  /*0260*/  LDG.E.EL R16, desc[UR4][R16.64] ;  /* 0x0000000410107981 */ /* 0x000f22000c2e1900 */
[----:B01----:R-:W-:-:S04]  /*0270*/  IMAD.WIDE R24, R23, 0x4, R2 ;  /* 0x0000000417187825 */ /* 0x003fc800078e0202 */
[----:B-----5:R-:W-:Y:S02]  /*0280*/  IMAD.WIDE R22, R23, 0x4, R12 ;  /* 0x0000000417167825 */ /* 0x020fe400078e020c */
[----:B------:R-:W5:Y:S04]  /*0290*/  LDG.E.EL R24, desc[UR4][R24.64] ;  /* 0x0000000418187981 */ /* 0x000f68000c2e1900 */
[----:B------:R-:W5:Y:S01]  /*02a0*/  LDG.E.EL R23, desc[UR4][R22.64] ;  /* 0x0000000416177981 */ /* 0x000f62000c2e1900 */
[----:B------:R-:W-:-:S04]  /*02b0*/  IMAD.WIDE R2, R19, 0x4, R2 ;  /* 0x0000000413027825 */ /* 0x000fc800078e0202 */
[----:B------:R-:W-:Y:S02]  /*02c0*/  IMAD.WIDE R28, R19, 0x4, R12 ;  /* 0x00000004131c7825 */ /* 0x000fe400078e020c */
[----:B------:R0:W4:Y:S04]  /*02d0*/  LDG.E.EL R12, desc[UR4][R2.64] ;  /* 0x00000004020c7981 */ /* 0x000128000c2e1900 */
[----:B------:R-:W4:Y:S01]  /*02e0*/  LDG.E.EL R13, desc[UR4][R28.64] ;  /* 0x000000041c0d7981 */ /* 0x000f22000c2e1900 */
[----:B0-----:R-:W-:Y:S01]  /*02f0*/  HFMA2.MMA R3, -RZ, RZ, 1.625, 0 ;  /* 0x3e800000ff037435 */ /* 0x001fe200000001ff */
[----:B--2---:R-:W-:-:S04]  /*0300*/  FADD R20, R20, 9.9999997473787516356e-06 ;  /* 0x3727c5ac14147421 */ /* 0x004fc80000000000 */
[----:B------:R-:W0:Y:S01]  /*0310*/  MUFU.SQRT R19, R20 ;  /* 0x0000001400137308 */ /* 0x000e220000002000 */
[----:B------:R-:W-:-:S07]  /*0320*/  FADD R21, R21, 9.9999997473787516356e-06 ;  /* 0x3727c5ac15157421 */ /* 0x000fce0000000000 */
[----:B------:R-:W1:Y:S01]  /*0330*/  MUFU.SQRT R25, R21 ;  /* 0x0000001500197308 */ /* 0x000e620000002000 */
[C---:B0-----:R-:W-:Y:S02]  /*0340*/  FSETP.GT.AND P0, PT, R19.reuse, 8.50705917302346158658e+37, PT ;  /* 0x7e8000001300780b */ /* 0x041fe40003f04000 */
[----:B------:R-:W-:Y:S02]  /*0350*/  FSETP.GEU.AND P2, PT, R19, 1.175494350822287508e-38, PT ;  /* 0x008000001300780b */ /* 0x000fe40003f4e000 */
[C---:B-1----:R-:W-:Y:S02]  /*0360*/  FSETP.GT.AND P1, PT, R25.reuse, 8.50705917302346158658e+37, PT ;  /* 0x7e8000001900780b */ /* 0x042fe40003f24000 */
[----:B------:R-:W-:-:S07]  /*0370*/  FSETP.GEU.AND P3, PT, R25, 1.175494350822287508e-38, PT ;  /* 0x008000001900780b */ /* 0x000fce0003f6e000 */
[----:B------:R-:W-:-:S04]  /*0380*/  @P0 FMUL R19, R19, 0.25 ;  /* 0x3e80000013130820 */ /* 0x000fc80000400000 */
[----:B------:R-:W-:Y:S01]  /*0390*/  @!P2 FMUL R19, R19, 16777216 ;  /* 0x4b8000001313a820 */ /* 0x000fe20000400000 */
[----:B------:R-:W-:-:S05]  /*03a0*/  @P1 FMUL R25, R25, 0.25 ;  /* 0x3e80000019191820 */ /* 0x000fca0000400000 */
[----:B------:R-:W0:Y:S01]  /*03b0*/  MUFU.RCP R19, R19 ;  /* 0x0000001300137308 */ /* 0x000e220000001000 */
[----:B------:R-:W-:Y:S01]  /*03c0*/  @!P3 FMUL R25, R25, 16777216 ;  /* 0x4b8000001919b820 */ /* 0x000fe20000400000 */
[----:B------:R-:W-:-:S06]  /*03d0*/  FSEL R2, R3, 1, P0 ;  /* 0x3f80000003027808 */ /* 0x000fcc0000000000 */
[----:B------:R-:W1:Y:S01]  /*03e0*/  MUFU.RCP R14, R25 ;  /* 0x00000019000e7308 */ /* 0x000e620000001000 */
[----:B------:R-:W-:Y:S01]  /*03f0*/  FSEL R3, R3, 1, P1 ;  /* 0x3f80000003037808 */ /* 0x000fe20000800000 */
[----:B------:R-:W-:Y:S01]  /*0400*/  @!P2 FMUL R2, R2, 16777216 ;  /* 0x4b8000000202a820 */ /* 0x000fe20000400000 */
[----:B---3--:R-:W-:-:S03]  /*0410*/  FADD R4, R4, -R0 ;  /* 0x8000000004047221 */ /* 0x008fc60000000000 */
[----:B------:R-:W-:Y:S01]  /*0420*/  @!P3 FMUL R3, R3, 16777216 ;  /* 0x4b8000000303b820 */ /* 0x000fe20000400000 */
[----:B0-----:R-:W-:Y:S01]  /*0430*/  FMUL R15, R19, R2 ;  /* 0x00000002130f7220 */ /* 0x001fe20000400000 */
[--C-:B------:R-:W-:Y:S01]  /*0440*/  FADD R20, R5, -R0.reuse ;  /* 0x8000000005147221 */ /* 0x100fe20000000000 */
[--C-:B------:R-:W-:Y:S01]  /*0450*/  FADD R6, R6, -R0.reuse ;  /* 0x8000000006067221 */ /* 0x100fe20000000000 */
[----:B------:R-:W-:Y:S01]  /*0460*/  FADD R0, R7, -R0 ;  /* 0x8000000007007221 */ /* 0x000fe20000000000 */
[C---:B------:R-:W-:Y:S01]  /*0470*/  FMUL R5, R15.reuse, R4 ;  /* 0x000000040f057220 */ /* 0x040fe20000400000 */
[C---:B------:R-:W-:Y:S01]  /*0480*/  FMUL R4, R15.reuse, R20 ;  /* 0x000000140f047220 */ /* 0x040fe20000400000 */
[----:B-1----:R-:W-:Y:S02]  /*0490*/  FMUL R14, R14, R3 ;  /* 0x000000030e0e7220 */ /* 0x002fe40000400000 */
[----:B------:R-:W0:Y:S01]  /*04a0*/  LDC.64 R2, c[0x0][0x238] ;  /* 0x00008e00ff027b82 */ /* 0x000e220000000a00 */
[C---:B------:R-:W-:Y:S01]  /*04b0*/  FMUL R20, R15.reuse, R6 ;  /* 0x000000060f147220 */ /* 0x040fe20000400000 */
[----:B------:R-:W-:Y:S01]  /*04c0*/  FMUL R6, R15, R0 ;  /* 0x000000000f067220 */ /* 0x000fe20000400000 */
[--C-:B----4-:R-:W-:Y:S01]  /*04d0*/  FADD R7, R8, -R16.reuse ;  /* 0x8000001008077221 */ /* 0x110fe20000000000 */
[--C-:B------:R-:W-:Y:S01]  /*04e0*/  FADD R9, R9, -R16.reuse ;  /* 0x8000001009097221 */ /* 0x100fe20000000000 */
[--C-:B------:R-:W-:Y:S01]  /*04f0*/  FADD R15, R10, -R16.reuse ;  /* 0x800000100a0f7221 */ /* 0x100fe20000000000 */
[C-C-:B-----5:R-:W-:Y:S01]  /*0500*/  FFMA R0, R24.reuse, R5, R23.reuse ;  /* 0x0000000518007223 */ /* 0x160fe20000000017 */
[----:B------:R-:W-:Y:S01]  /*0510*/  FADD R11, R11, -R16 ;  /* 0x800000100b0b7221 */ /* 0x000fe20000000000 */
[C-C-:B------:R-:W-:Y:S01]  /*0520*/  FFMA R4, R24.reuse, R4, R23.reuse ;  /* 0x0000000418047223 */ /* 0x140fe20000000017 */
[C-C-:B------:R-:W-:Y:S01]  /*0530*/  FFMA R5, R24.reuse, R20, R23.reuse ;  /* 0x0000001418057223 */ /* 0x140fe20000000017 */
[----:B------:R-:W-:Y:S01]  /*0540*/  FFMA R23, R24, R6, R23 ;  /* 0x0000000618177223 */ /* 0x000fe20000000017 */
[C---:B------:R-:W-:Y:S01]  /*0550*/  FMUL R7, R14.reuse, R7 ;  /* 0x000000070e077220 */ /* 0x040fe20000400000 */
[C---:B------:R-:W-:Y:S01]  /*0560*/  FMUL R8, R14.reuse, R9 ;  /* 0x000000090e087220 */ /* 0x040fe20000400000 */
[C---:B------:R-:W-:Y:S01]  /*0570*/  FMUL R6, R14.reuse, R15 ;  /* 0x0000000f0e067220 */ /* 0x040fe20000400000 */
[----:B------:R-:W-:Y:S01]  /*0580*/  FMUL R14, R14, R11 ;  /* 0x0000000b0e0e7220 */ /* 0x000fe20000400000 */
[C-C-:B------:R-:W-:Y:S01]  /*0590*/  FFMA R9, R12.reuse, R7, R13.reuse ;  /* 0x000000070c097223 */ /* 0x140fe2000000000d */
[C-C-:B------:R-:W-:Y:S01]  /*05a0*/  FFMA R8, R12.reuse, R8, R13.reuse ;  /* 0x000000080c087223 */ /* 0x140fe2000000000d */
[C-C-:B------:R-:W-:Y:S01]  /*05b0*/  FFMA R10, R12.reuse, R6, R13.reuse ;  /* 0x000000060c0a7223 */ /* 0x140fe2000000000d */
[----:B------:R-:W-:Y:S01]  /*05c0*/  FFMA R14, R12, R14, R13 ;  /* 0x0000000e0c0e7223 */ /* 0x000fe2000000000d */
[----:B------:R-:W-:-:S02]  /*05d0*/  FSETP.GEU.AND P6, PT, R23, RZ, PT ;  /* 0x000000ff1700720b */ /* 0x000fc40003fce000 */
[----:B------:R-:W-:Y:S02]  /*05e0*/  FSETP.GEU.AND P0, PT, R5, RZ, PT ;  /* 0x000000ff0500720b */ /* 0x000fe40003f0e000 */
[----:B------:R-:W-:Y:S02]  /*05f0*/  FSETP.GEU.AND P1, PT, R4, RZ, PT ;  /* 0x000000ff0400720b */ /* 0x000fe40003f2e000 */
[----:B------:R-:W-:Y:S02]  /*0600*/  FSETP.GEU.AND P3, PT, R14, RZ, PT ;  /* 0x000000ff0e00720b */ /* 0x000fe40003f6e000 */
[----:B------:R-:W-:Y:S02]  /*0610*/  SEL R7, R23, RZ, P6 ;  /* 0x000000ff17077207 */ /* 0x000fe40003000000 */
[----:B------:R-:W-:Y:S02]  /*0620*/  FSETP.GEU.AND P2, PT, R0, RZ, PT ;  /* 0x000000ff0000720b */ /* 0x000fe40003f4e000 */
[----:B------:R-:W-:-:S02]  /*0630*/  FSETP.GEU.AND P4, PT, R10, RZ, PT ;  /* 0x000000ff0a00720b */ /* 0x000fc40003f8e000 */
[----:B------:R-:W-:Y:S02]  /*0640*/  FSETP.GEU.AND P5, PT, R9, RZ, PT ;  /* 0x000000ff0900720b */ /* 0x000fe40003fae000 */
[----:B------:R-:W-:Y:S02]  /*0650*/  FSETP.GEU.AND P6, PT, R8, RZ, PT ;  /* 0x000000ff0800720b */ /* 0x000fe40003fce000 */
[----:B------:R-:W-:Y:S01]  /*0660*/  SEL R6, R5, RZ, P0 ;  /* 0x000000ff05067207 */ /* 0x000fe20000000000 */
[----:B0-----:R-:W-:Y:S01]  /*0670*/  IMAD.WIDE R2, R18, 0x4, R2 ;  /* 0x0000000412027825 */ /* 0x001fe200078e0202 */
[----:B------:R-:W-:Y:S02]  /*0680*/  SEL R5, R4, RZ, P1 ;  /* 0x000000ff04057207 */ /* 0x000fe40000800000 */
[----:B------:R-:W-:Y:S02]  /*0690*/  SEL R15, R14, RZ, P3 ;  /* 0x000000ff0e0f7207 */ /* 0x000fe40001800000 */
[----:B------:R-:W-:-:S02]  /*06a0*/  SEL R4, R0, RZ, P2 ;  /* 0x000000ff00047207 */ /* 0x000fc40001000000 */
[----:B------:R-:W-:Y:S02]  /*06b0*/  SEL R14, R10, RZ, P4 ;  /* 0x000000ff0a0e7207 */ /* 0x000fe40002000000 */
[----:B------:R-:W-:Y:S02]  /*06c0*/  SEL R12, R9, RZ, P5 ;  /* 0x000000ff090c7207 */ /* 0x000fe40002800000 */
[----:B------:R-:W-:Y:S01]  /*06d0*/  SEL R13, R8, RZ, P6 ;  /* 0x000000ff080d7207 */ /* 0x000fe20003000000 */
[----:B------:R-:W-:Y:S04]  /*06e0*/  STG.E.128 desc[UR4][R2.64], R4 ;  /* 0x0000000402007986 */ /* 0x000fe8000c101d04 */
[----:B------:R-:W-:Y:S01]  /*06f0*/  STG.E.128 desc[UR4][R2.64+0x800], R12 ;  /* 0x0008000c02007986 */ /* 0x000fe2000c101d04 */
[----:B------:R-:W-:Y:S05]  /*0700*/  EXIT ;  /* 0x000000000000794d */ /* 0x000fea0003800000 */
.L_x_0:
[----:B------:R-:W-:-:S00]  /*0710*/  BRA `(.L_x_0) ;  /* 0xfffffffc00fc7947 */ /* 0x000fc0000383ffff */
[----:B------:R-:W-:-:S00]  /*0720*/  NOP ;  /* 0x0000000000007918 */ /* 0x000fc00000000000 */
        /* <DEDUP_REMOVED lines=13> */
.L_x_1:


//--------------------- .nv.global.init           --------------------------
	.section	.nv.global.init,"aw",@progbits
.nv.global.init:
	.type		_$_str,@object
	.size		_$_str,(_$_str_$_2 - _$_str)
_$_str:
        /*0000*/ 	.byte	0x5f, 0x5f, 0x43, 0x55, 0x44, 0x41, 0x5f, 0x46, 0x54, 0x5a, 0x00
	.type		_$_str_$_2,@object
	.size		_$_str_$_2,(.L_1 - _$_str_$_2)
_$_str_$_2:
        /*000b*/ 	.byte	0x5f, 0x5f, 0x43, 0x55, 0x44, 0x41, 0x5f, 0x50, 0x52, 0x45, 0x43, 0x5f, 0x53, 0x51, 0x52, 0x54
        /*001b*/ 	.byte	0x00
.L_1:


//--------------------- .nv.constant0.triton_poi_fused__native_batch_norm_legit_no_training_relu_22 --------------------------
	.section	.nv.constant0.triton_poi_fused__native_batch_norm_legit_no_training_relu_22,"a",@progbits
	.sectionflags	@""
	.align	4
.nv.constant0.triton_poi_fused__native_batch_norm_legit_no_training_relu_22:
	.zero		580
